	.headerflags	@"EF_CUDA_TEXMODE_UNIFIED EF_CUDA_64BIT_ADDRESS EF_CUDA_ACCELERATORS EF_CUDA_SM90 EF_CUDA_VIRTUAL_SM(EF_CUDA_SM90)"
	.elftype	@"ET_EXEC"


//--------------------- .nv.info                  --------------------------
	.section	.nv.info,"",@"SHT_CUDA_INFO"
	.align	4


	//----- nvinfo : EIATTR_REGCOUNT
	.align		4
        /*0000*/ 	.byte	0x04, 0x2f
        /*0002*/ 	.short	(.L_1 - .L_0)
	.align		4
.L_0:
        /*0004*/ 	.word	index@(triton_poi_fused_add_3)
        /*0008*/ 	.word	0x0000001a


	//----- nvinfo : EIATTR_MIN_STACK_SIZE
	.align		4
.L_1:
        /*000c*/ 	.byte	0x04, 0x12
        /*000e*/ 	.short	(.L_3 - .L_2)
	.align		4
.L_2:
        /*0010*/ 	.word	index@(triton_poi_fused_add_3)
        /*0014*/ 	.word	0x00000000


	//----- nvinfo : EIATTR_FRAME_SIZE
	.align		4
.L_3:
        /*0018*/ 	.byte	0x04, 0x11
        /*001a*/ 	.short	(.L_5 - .L_4)
	.align		4
.L_4:
        /*001c*/ 	.word	index@(triton_poi_fused_add_3)
        /*0020*/ 	.word	0x00000000


	//----- nvinfo : EIATTR_MIN_STACK_SIZE
	.align		4
.L_5:
        /*0024*/ 	.byte	0x04, 0x12
        /*0026*/ 	.short	(.L_7 - .L_6)
	.align		4
.L_6:
        /*0028*/ 	.word	index@(triton_poi_fused_add_3)
        /*002c*/ 	.word	0x00000000
.L_7:


//--------------------- .nv.info.triton_poi_fused_add_3 --------------------------
	.section	.nv.info.triton_poi_fused_add_3,"",@"SHT_CUDA_INFO"
	.sectionflags	@""
	.align	4


	//----- nvinfo : EIATTR_CUDA_API_VERSION
	.align		4
        /*0000*/ 	.byte	0x04, 0x37
        /*0002*/ 	.short	(.L_9 - .L_8)
.L_8:
        /*0004*/ 	.word	0x0000007c


	//----- nvinfo : EIATTR_KPARAM_INFO
	.align		4
.L_9:
        /*0008*/ 	.byte	0x04, 0x17
        /*000a*/ 	.short	(.L_11 - .L_10)
.L_10:
        /*000c*/ 	.word	0x00000000
        /*0010*/ 	.short	0x0003
        /*0012*/ 	.short	0x0018
        /*0014*/ 	.byte	0x00, 0xf0, 0x11, 0x00


	//----- nvinfo : EIATTR_KPARAM_INFO
	.align		4
.L_11:
        /*0018*/ 	.byte	0x04, 0x17
        /*001a*/ 	.short	(.L_13 - .L_12)
.L_12:
        /*001c*/ 	.word	0x00000000
        /*0020*/ 	.short	0x0002
        /*0022*/ 	.short	0x0010
        /*0024*/ 	.byte	0x00, 0xf4, 0x21, 0x00


	//----- nvinfo : EIATTR_KPARAM_INFO
	.align		4
.L_13:
        /*0028*/ 	.byte	0x04, 0x17
        /*002a*/ 	.short	(.L_15 - .L_14)
.L_14:
        /*002c*/ 	.word	0x00000000
        /*0030*/ 	.short	0x0001
        /*0032*/ 	.short	0x0008
        /*0034*/ 	.byte	0x00, 0xf4, 0x21, 0x00


	//----- nvinfo : EIATTR_KPARAM_INFO
	.align		4
.L_15:
        /*0038*/ 	.byte	0x04, 0x17
        /*003a*/ 	.short	(.L_17 - .L_16)
.L_16:
        /*003c*/ 	.word	0x00000000
        /*0040*/ 	.short	0x0000
        /*0042*/ 	.short	0x0000
        /*0044*/ 	.byte	0x00, 0xf4, 0x21, 0x00


	//----- nvinfo : EIATTR_SPARSE_MMA_MASK
	.align		4
.L_17:
        /*0048*/ 	.byte	0x03, 0x50
        /*004a*/ 	.short	0x0000


	//----- nvinfo : EIATTR_MAXREG_COUNT
	.align		4
        /*004c*/ 	.byte	0x03, 0x1b
        /*004e*/ 	.short	0x00ff


	//----- nvinfo : EIATTR_EXIT_INSTR_OFFSETS
	.align		4
        /*0050*/ 	.byte	0x04, 0x1c
        /*0052*/ 	.short	(.L_19 - .L_18)


	//   ....[0]....
.L_18:
        /*0054*/ 	.word	0x000005f0


	//   ....[1]....
        /*0058*/ 	.word	0x00000620


	//----- nvinfo : EIATTR_REQNTID
	.align		4
.L_19:
        /*005c*/ 	.byte	0x04, 0x10
        /*005e*/ 	.short	(.L_21 - .L_20)
.L_20:
        /*0060*/ 	.word	0x00000020
        /*0064*/ 	.word	0x00000001
        /*0068*/ 	.word	0x00000001


	//----- nvinfo : EIATTR_CBANK_PARAM_SIZE
	.align		4
.L_21:
        /*006c*/ 	.byte	0x03, 0x19
        /*006e*/ 	.short	0x001c


	//----- nvinfo : EIATTR_PARAM_CBANK
	.align		4
        /*0070*/ 	.byte	0x04, 0x0a
        /*0072*/ 	.short	(.L_23 - .L_22)
	.align		4
.L_22:
        /*0074*/ 	.word	index@(.nv.constant0.triton_poi_fused_add_3)
        /*0078*/ 	.short	0x0210
        /*007a*/ 	.short	0x001c


	//----- nvinfo : EIATTR_SW_WAR
	.align		4
.L_23:
        /*007c*/ 	.byte	0x04, 0x36
        /*007e*/ 	.short	(.L_25 - .L_24)
.L_24:
        /*0080*/ 	.word	0x00000008
.L_25:


//--------------------- .nv.callgraph             --------------------------
	.section	.nv.callgraph,"",@"SHT_CUDA_CALLGRAPH"
	.align	4
	.sectionentsize	8
	.align		4
        /*0000*/ 	.word	0x00000000
	.align		4
        /*0004*/ 	.word	0xffffffff
	.align		4
        /*0008*/ 	.word	0x00000000
	.align		4
        /*000c*/ 	.word	0xfffffffe
	.align		4
        /*0010*/ 	.word	0x00000000
	.align		4
        /*0014*/ 	.word	0xfffffffd
	.align		4
        /*0018*/ 	.word	0x00000000
	.align		4
        /*001c*/ 	.word	0xfffffffc


//--------------------- .text.triton_poi_fused_add_3 --------------------------
	.section	.text.triton_poi_fused_add_3,"ax",@progbits
	.align	128
        .global         triton_poi_fused_add_3
        .type           triton_poi_fused_add_3,@function
        .size           triton_poi_fused_add_3,(.L_x_1 - triton_poi_fused_add_3)
        .other          triton_poi_fused_add_3,@"STO_CUDA_ENTRY STV_DEFAULT"
triton_poi_fused_add_3:
.text.triton_poi_fused_add_3:
[----:B------:R-:W0:Y:S02]  /*0000*/  LDC R1, c[0x0][0x28] ;  /* 0x00000a00ff017b82 */ /* 0x000e240000000800 */
[----:B------:R-:W1:Y:S01]  /*0010*/  S2R R20, SR_TID.X ;  /* 0x0000000000147919 */ /* 0x000e620000002100 */
[----:B------:R-:W2:Y:S01]  /*0020*/  LDC.64 R10, c[0x0][0x218] ;  /* 0x00008600ff0a7b82 */ /* 0x000ea20000000a00 */
[----:B------:R-:W-:Y:S01]  /*0030*/  ULDC.64 UR4, c[0x0][0x208] ;  /* 0x0000820000047ab9 */ /* 0x000fe20000000a00 */
[----:B------:R-:W3:Y:S06]  /*0040*/  S2R R13, SR_CTAID.X ;  /* 0x00000000000d7919 */ /* 0x000eec0000002500 */
[----:B------:R-:W4:Y:S01]  /*0050*/  LDC.64 R8, c[0x0][0x210] ;  /* 0x00008400ff087b82 */ /* 0x000f220000000a00 */
[----:B-1----:R-:W-:-:S04]  /*0060*/  LOP3.LUT R0, R20, 0x3, RZ, 0xc0, !PT ;  /* 0x0000000314007812 */ /* 0x002fc800078ec0ff */
[----:B---3--:R-:W-:Y:S01]  /*0070*/  LEA R13, R13, R0, 0x2 ;  /* 0x000000000d0d7211 */ /* 0x008fe200078e10ff */
[----:B------:R-:W-:-:S03]  /*0080*/  HFMA2.MMA R0, -RZ, RZ, 0, 0 ;  /* 0x00000000ff007435 */ /* 0x000fc600000001ff */
[C---:B------:R-:W-:Y:S01]  /*0090*/  ISETP.GE.AND P0, PT, R13.reuse, 0x4, PT ;  /* 0x000000040d00780c */ /* 0x040fe20003f06270 */
[--C-:B--2---:R-:W-:Y:S01]  /*00a0*/  IMAD.WIDE R2, R13, 0x4, R10.reuse ;  /* 0x000000040d027825 */ /* 0x104fe200078e020a */
[----:B------:R-:W-:Y:S01]  /*00b0*/  IADD3 R15, R13, 0x4, RZ ;  /* 0x000000040d0f7810 */ /* 0x000fe20007ffe0ff */
[----:B------:R-:W-:Y:S01]  /*00c0*/  HFMA2.MMA R14, -RZ, RZ, 0, 0 ;  /* 0x00000000ff0e7435 */ /* 0x000fe200000001ff */
[----:B------:R-:W-:Y:S02]  /*00d0*/  MOV R18, RZ ;  /* 0x000000ff00127202 */ /* 0x000fe40000000f00 */
[----:B------:R-:W-:Y:S01]  /*00e0*/  IADD3 R17, R13, 0x8, RZ ;  /* 0x000000080d117810 */ /* 0x000fe20007ffe0ff */
[----:B------:R-:W-:-:S06]  /*00f0*/  IMAD.WIDE R4, R15, 0x4, R10 ;  /* 0x000000040f047825 */ /* 0x000fcc00078e020a */
[----:B------:R4:W2:Y:S01]  /*0100*/  @!P0 LDG.E R0, desc[UR4][R2.64] ;  /* 0x0000000402008981 */ /* 0x0008a2000c1e1900 */
[----:B------:R-:W-:Y:S01]  /*0110*/  IADD3 R19, R13, 0xc, RZ ;  /* 0x0000000c0d137810 */ /* 0x000fe20007ffe0ff */
[----:B------:R-:W-:Y:S01]  /*0120*/  HFMA2.MMA R12, -RZ, RZ, 0, 0 ;  /* 0x00000000ff0c7435 */ /* 0x000fe200000001ff */
[--C-:B------:R-:W-:Y:S01]  /*0130*/  IMAD.WIDE R6, R17, 0x4, R10.reuse ;  /* 0x0000000411067825 */ /* 0x100fe200078e020a */
[----:B------:R1:W3:Y:S01]  /*0140*/  @!P0 LDG.E R18, desc[UR4][R4.64] ;  /* 0x0000000404128981 */ /* 0x0002e2000c1e1900 */
[----:B------:R-:W-:Y:S02]  /*0150*/  MOV R23, RZ ;  /* 0x000000ff00177202 */ /* 0x000fe40000000f00 */
[----:B------:R-:W-:Y:S01]  /*0160*/  IMAD.WIDE R10, R19, 0x4, R10 ;  /* 0x00000004130a7825 */ /* 0x000fe200078e020a */
[----:B------:R5:W3:Y:S03]  /*0170*/  @!P0 LDG.E R14, desc[UR4][R6.64] ;  /* 0x00000004060e8981 */ /* 0x000ae6000c1e1900 */
[--C-:B----4-:R-:W-:Y:S01]  /*0180*/  IMAD.WIDE R2, R13, 0x4, R8.reuse ;  /* 0x000000040d027825 */ /* 0x110fe200078e0208 */
[----:B------:R-:W4:Y:S04]  /*0190*/  @!P0 LDG.E R12, desc[UR4][R10.64] ;  /* 0x000000040a0c8981 */ /* 0x000f28000c1e1900 */
[----:B------:R-:W4:Y:S01]  /*01a0*/  @!P0 LDG.E R23, desc[UR4][R2.64] ;  /* 0x0000000402178981 */ /* 0x000f22000c1e1900 */
[----:B------:R-:W-:Y:S01]  /*01b0*/  MOV R21, RZ ;  /* 0x000000ff00157202 */ /* 0x000fe20000000f00 */
[----:B------:R-:W-:Y:S01]  /*01c0*/  HFMA2.MMA R16, -RZ, RZ, 0, 0 ;  /* 0x00000000ff107435 */ /* 0x000fe200000001ff */
[----:B-1----:R-:W-:Y:S01]  /*01d0*/  IMAD.WIDE R4, R15, 0x4, R8 ;  /* 0x000000040f047825 */ /* 0x002fe200078e0208 */
[----:B------:R-:W-:-:S03]  /*01e0*/  MOV R15, RZ ;  /* 0x000000ff000f7202 */ /* 0x000fc60000000f00 */
[--C-:B-----5:R-:W-:Y:S01]  /*01f0*/  IMAD.WIDE R6, R17, 0x4, R8.reuse ;  /* 0x0000000411067825 */ /* 0x120fe200078e0208 */
[----:B------:R-:W5:Y:S03]  /*0200*/  @!P0 LDG.E R21, desc[UR4][R4.64] ;  /* 0x0000000404158981 */ /* 0x000f66000c1e1900 */
[----:B------:R-:W-:Y:S01]  /*0210*/  IMAD.WIDE R8, R19, 0x4, R8 ;  /* 0x0000000413087825 */ /* 0x000fe200078e0208 */
[----:B------:R-:W5:Y:S04]  /*0220*/  @!P0 LDG.E R16, desc[UR4][R6.64] ;  /* 0x0000000406108981 */ /* 0x000f68000c1e1900 */
[----:B------:R-:W5:Y:S01]  /*0230*/  @!P0 LDG.E R15, desc[UR4][R8.64] ;  /* 0x00000004080f8981 */ /* 0x000f62000c1e1900 */
[----:B--2---:R-:W-:-:S02]  /*0240*/  FSETP.GT.AND P6, PT, |R0|, 8.50705917302346158658e+37, PT ;  /* 0x7e8000000000780b */ /* 0x004fc40003fc4200 */
[----:B------:R-:W-:Y:S02]  /*0250*/  FSETP.GEU.AND P0, PT, |R0|, 1.175494350822287508e-38, PT ;  /* 0x008000000000780b */ /* 0x000fe40003f0e200 */
[C---:B---3--:R-:W-:Y:S02]  /*0260*/  FSETP.GT.AND P1, PT, |R18|.reuse, 8.50705917302346158658e+37, PT ;  /* 0x7e8000001200780b */ /* 0x048fe40003f24200 */
[----:B------:R-:W-:Y:S02]  /*0270*/  FSETP.GEU.AND P2, PT, |R18|, 1.175494350822287508e-38, PT ;  /* 0x008000001200780b */ /* 0x000fe40003f4e200 */
[C---:B------:R-:W-:Y:S02]  /*0280*/  FSETP.GT.AND P3, PT, |R14|.reuse, 8.50705917302346158658e+37, PT ;  /* 0x7e8000000e00780b */ /* 0x040fe40003f64200 */
[----:B------:R-:W-:Y:S02]  /*0290*/  FSETP.GEU.AND P4, PT, |R14|, 1.175494350822287508e-38, PT ;  /* 0x008000000e00780b */ /* 0x000fe40003f8e200 */
[----:B----4-:R-:W-:Y:S01]  /*02a0*/  FSETP.GT.AND P5, PT, |R12|, 8.50705917302346158658e+37, PT ;  /* 0x7e8000000c00780b */ /* 0x010fe20003fa4200 */
[----:B------:R-:W-:Y:S01]  /*02b0*/  @P6 FMUL R0, R0, 0.25 ;  /* 0x3e80000000006820 */ /* 0x000fe20000400000 */
[----:B------:R-:W-:-:S03]  /*02c0*/  @P6 FMUL R23, R23, 0.25 ;  /* 0x3e80000017176820 */ /* 0x000fc60000400000 */
[----:B------:R-:W-:Y:S01]  /*02d0*/  @!P0 FMUL R0, R0, 16777216 ;  /* 0x4b80000000008820 */ /* 0x000fe20000400000 */
[----:B------:R-:W-:Y:S01]  /*02e0*/  FSETP.GEU.AND P6, PT, |R12|, 1.175494350822287508e-38, PT ;  /* 0x008000000c00780b */ /* 0x000fe20003fce200 */
[----:B------:R-:W-:Y:S01]  /*02f0*/  @P1 FMUL R18, R18, 0.25 ;  /* 0x3e80000012121820 */ /* 0x000fe20000400000 */
[----:B------:R-:W-:Y:S01]  /*0300*/  @!P0 FMUL R23, R23, 16777216 ;  /* 0x4b80000017178820 */ /* 0x000fe20000400000 */
[----:B------:R-:W-:Y:S02]  /*0310*/  @P3 FMUL R14, R14, 0.25 ;  /* 0x3e8000000e0e3820 */ /* 0x000fe40000400000 */
[----:B------:R-:W1:Y:S01]  /*0320*/  MUFU.RCP R0, R0 ;  /* 0x0000000000007308 */ /* 0x000e620000001000 */
[----:B------:R-:W-:Y:S01]  /*0330*/  @!P2 FMUL R18, R18, 16777216 ;  /* 0x4b8000001212a820 */ /* 0x000fe20000400000 */
[----:B------:R-:W-:Y:S01]  /*0340*/  @!P4 FMUL R14, R14, 16777216 ;  /* 0x4b8000000e0ec820 */ /* 0x000fe20000400000 */
[----:B------:R-:W-:Y:S01]  /*0350*/  @P5 FMUL R12, R12, 0.25 ;  /* 0x3e8000000c0c5820 */ /* 0x000fe20000400000 */
[----:B-----5:R-:W-:Y:S01]  /*0360*/  @P1 FMUL R21, R21, 0.25 ;  /* 0x3e80000015151820 */ /* 0x020fe20000400000 */
[----:B------:R-:W-:-:S03]  /*0370*/  @P3 FMUL R16, R16, 0.25 ;  /* 0x3e80000010103820 */ /* 0x000fc60000400000 */
[----:B------:R-:W2:Y:S01]  /*0380*/  MUFU.RCP R2, R18 ;  /* 0x0000001200027308 */ /* 0x000ea20000001000 */
[----:B------:R-:W-:Y:S01]  /*0390*/  @!P6 FMUL R12, R12, 16777216 ;  /* 0x4b8000000c0ce820 */ /* 0x000fe20000400000 */
[----:B------:R-:W-:Y:S01]  /*03a0*/  @!P2 FMUL R21, R21, 16777216 ;  /* 0x4b8000001515a820 */ /* 0x000fe20000400000 */
[----:B------:R-:W-:Y:S01]  /*03b0*/  @!P4 FMUL R16, R16, 16777216 ;  /* 0x4b8000001010c820 */ /* 0x000fe20000400000 */
[----:B------:R-:W-:Y:S01]  /*03c0*/  @P5 FMUL R15, R15, 0.25 ;  /* 0x3e8000000f0f5820 */ /* 0x000fe20000400000 */
[----:B-1----:R-:W-:-:S03]  /*03d0*/  FMUL.D4 R0, R0, R23 ;  /* 0x0000001700007220 */ /* 0x002fc60000200000 */
[----:B------:R-:W1:Y:S01]  /*03e0*/  MUFU.RCP R3, R14 ;  /* 0x0000000e00037308 */ /* 0x000e620000001000 */
[----:B------:R-:W-:Y:S01]  /*03f0*/  @!P6 FMUL R15, R15, 16777216 ;  /* 0x4b8000000f0fe820 */ /* 0x000fe20000400000 */
[----:B------:R-:W-:Y:S01]  /*0400*/  FMUL R0, R0, 1.4426950216293334961 ;  /* 0x3fb8aa3b00007820 */ /* 0x000fe20000400000 */
[----:B--2---:R-:W-:-:S05]  /*0410*/  FMUL.D4 R2, R2, R21 ;  /* 0x0000001502027220 */ /* 0x004fca0000200000 */
[----:B------:R-:W2:Y:S01]  /*0420*/  MUFU.RCP R4, R12 ;  /* 0x0000000c00047308 */ /* 0x000ea20000001000 */
[----:B------:R-:W-:Y:S01]  /*0430*/  FSETP.GEU.AND P0, PT, R0, -126, PT ;  /* 0xc2fc00000000780b */ /* 0x000fe20003f0e000 */
[----:B------:R-:W-:Y:S01]  /*0440*/  FMUL R5, R2, 1.4426950216293334961 ;  /* 0x3fb8aa3b02057820 */ /* 0x000fe20000400000 */
[----:B-1----:R-:W-:-:S04]  /*0450*/  FMUL.D4 R3, R3, R16 ;  /* 0x0000001003037220 */ /* 0x002fc80000200000 */
[----:B------:R-:W-:Y:S01]  /*0460*/  FSETP.GEU.AND P1, PT, R5, -126, PT ;  /* 0xc2fc00000500780b */ /* 0x000fe20003f2e000 */
[----:B------:R-:W-:Y:S02]  /*0470*/  FMUL R6, R3, 1.4426950216293334961 ;  /* 0x3fb8aa3b03067820 */ /* 0x000fe40000400000 */
[----:B------:R-:W1:Y:S04]  /*0480*/  LDC.64 R2, c[0x0][0x220] ;  /* 0x00008800ff027b82 */ /* 0x000e680000000a00 */
[----:B------:R-:W-:Y:S01]  /*0490*/  @!P0 FMUL R0, R0, 0.5 ;  /* 0x3f00000000008820 */ /* 0x000fe20000400000 */
[----:B--2---:R-:W-:Y:S01]  /*04a0*/  FMUL.D4 R4, R4, R15 ;  /* 0x0000000f04047220 */ /* 0x004fe20000200000 */
[----:B------:R-:W-:-:S03]  /*04b0*/  FSETP.GEU.AND P2, PT, R6, -126, PT ;  /* 0xc2fc00000600780b */ /* 0x000fc60003f4e000 */
[----:B------:R-:W-:Y:S02]  /*04c0*/  FMUL R8, R4, 1.4426950216293334961 ;  /* 0x3fb8aa3b04087820 */ /* 0x000fe40000400000 */
[----:B------:R-:W2:Y:S01]  /*04d0*/  MUFU.EX2 R4, R0 ;  /* 0x0000000000047308 */ /* 0x000ea20000000800 */
[----:B------:R-:W-:Y:S02]  /*04e0*/  @!P1 FMUL R5, R5, 0.5 ;  /* 0x3f00000005059820 */ /* 0x000fe40000400000 */
[----:B------:R-:W-:-:S05]  /*04f0*/  FSETP.GEU.AND P3, PT, R8, -126, PT ;  /* 0xc2fc00000800780b */ /* 0x000fca0003f6e000 */
[----:B------:R-:W3:Y:S01]  /*0500*/  MUFU.EX2 R7, R5 ;  /* 0x0000000500077308 */ /* 0x000ee20000000800 */
[----:B------:R-:W-:Y:S01]  /*0510*/  @!P2 FMUL R6, R6, 0.5 ;  /* 0x3f0000000606a820 */ /* 0x000fe20000400000 */
[----:B--2---:R-:W-:-:S06]  /*0520*/  @!P0 FMUL R4, R4, R4 ;  /* 0x0000000404048220 */ /* 0x004fcc0000400000 */
[----:B------:R-:W2:Y:S01]  /*0530*/  MUFU.EX2 R9, R6 ;  /* 0x0000000600097308 */ /* 0x000ea20000000800 */
[----:B------:R-:W-:Y:S01]  /*0540*/  @!P3 FMUL R8, R8, 0.5 ;  /* 0x3f0000000808b820 */ /* 0x000fe20000400000 */
[----:B------:R-:W-:Y:S01]  /*0550*/  LOP3.LUT P0, RZ, R20, 0x1c, RZ, 0xc0, !PT ;  /* 0x0000001c14ff7812 */ /* 0x000fe2000780c0ff */
[----:B-1----:R-:W-:-:S03]  /*0560*/  IMAD.WIDE R2, R13, 0x4, R2 ;  /* 0x000000040d027825 */ /* 0x002fc600078e0202 */
[----:B------:R-:W-:Y:S01]  /*0570*/  ISETP.LT.AND P0, PT, R13, 0x4, !P0 ;  /* 0x000000040d00780c */ /* 0x000fe20004701270 */
[----:B---3--:R-:W-:Y:S01]  /*0580*/  @!P1 FMUL R7, R7, R7 ;  /* 0x0000000707079220 */ /* 0x008fe20000400000 */
[----:B------:R-:W1:Y:S03]  /*0590*/  MUFU.EX2 R11, R8 ;  /* 0x00000008000b7308 */ /* 0x000e660000000800 */
[----:B------:R-:W-:Y:S01]  /*05a0*/  FADD R4, R4, R7 ;  /* 0x0000000704047221 */ /* 0x000fe20000000000 */
[----:B--2---:R-:W-:-:S04]  /*05b0*/  @!P2 FMUL R9, R9, R9 ;  /* 0x000000090909a220 */ /* 0x004fc80000400000 */
[----:B------:R-:W-:Y:S01]  /*05c0*/  FADD R4, R4, R9 ;  /* 0x0000000904047221 */ /* 0x000fe20000000000 */
[----:B-1----:R-:W-:-:S04]  /*05d0*/  @!P3 FMUL R11, R11, R11 ;  /* 0x0000000b0b0bb220 */ /* 0x002fc80000400000 */
[----:B------:R-:W-:Y:S01]  /*05e0*/  FADD R4, R4, R11 ;  /* 0x0000000b04047221 */ /* 0x000fe20000000000 */
[----:B------:R-:W-:Y:S06]  /*05f0*/  @!P0 EXIT ;  /* 0x000000000000894d */ /* 0x000fec0003800000 */
[----:B------:R-:W-:-:S05]  /*0600*/  FADD R5, R4, 9.9999999392252902908e-09 ;  /* 0x322bcc7704057421 */ /* 0x000fca0000000000 */
[----:B------:R-:W-:Y:S01]  /*0610*/  STG.E desc[UR4][R2.64], R5 ;  /* 0x0000000502007986 */ /* 0x000fe2000c101904 */
[----:B------:R-:W-:Y:S05]  /*0620*/  EXIT ;  /* 0x000000000000794d */ /* 0x000fea0003800000 */
.L_x_0:
[----:B------:R-:W-:-:S00]  /*0630*/  BRA `(.L_x_0) ;  /* 0xfffffffc00fc7947 */ /* 0x000fc0000383ffff */
[----:B------:R-:W-:-:S00]  /*0640*/  NOP ;  /* 0x0000000000007918 */ /* 0x000fc00000000000 */
        /* <DEDUP_REMOVED lines=11> */
.L_x_1:


//--------------------- .nv.constant0.triton_poi_fused_add_3 --------------------------
	.section	.nv.constant0.triton_poi_fused_add_3,"a",@progbits
	.sectionflags	@""
	.align	4
.nv.constant0.triton_poi_fused_add_3:
	.zero		556
